	.headerflags	@"EF_CUDA_TEXMODE_UNIFIED EF_CUDA_64BIT_ADDRESS EF_CUDA_ACCELERATORS EF_CUDA_SM90 EF_CUDA_VIRTUAL_SM(EF_CUDA_SM90)"
	.elftype	@"ET_EXEC"


//--------------------- .nv.info                  --------------------------
	.section	.nv.info,"",@"SHT_CUDA_INFO"
	.align	4


	//----- nvinfo : EIATTR_REGCOUNT
	.align		4
        /*0000*/ 	.byte	0x04, 0x2f
        /*0002*/ 	.short	(.L_1 - .L_0)
	.align		4
.L_0:
        /*0004*/ 	.word	index@(triton_poi_fused_leaky_relu_leaky_relu_backward_30)
        /*0008*/ 	.word	0x00000012


	//----- nvinfo : EIATTR_MIN_STACK_SIZE
	.align		4
.L_1:
        /*000c*/ 	.byte	0x04, 0x12
        /*000e*/ 	.short	(.L_3 - .L_2)
	.align		4
.L_2:
        /*0010*/ 	.word	index@(triton_poi_fused_leaky_relu_leaky_relu_backward_30)
        /*0014*/ 	.word	0x00000000


	//----- nvinfo : EIATTR_FRAME_SIZE
	.align		4
.L_3:
        /*0018*/ 	.byte	0x04, 0x11
        /*001a*/ 	.short	(.L_5 - .L_4)
	.align		4
.L_4:
        /*001c*/ 	.word	index@(triton_poi_fused_leaky_relu_leaky_relu_backward_30)
        /*0020*/ 	.word	0x00000000


	//----- nvinfo : EIATTR_MIN_STACK_SIZE
	.align		4
.L_5:
        /*0024*/ 	.byte	0x04, 0x12
        /*0026*/ 	.short	(.L_7 - .L_6)
	.align		4
.L_6:
        /*0028*/ 	.word	index@(triton_poi_fused_leaky_relu_leaky_relu_backward_30)
        /*002c*/ 	.word	0x00000000
.L_7:


//--------------------- .nv.info.triton_poi_fused_leaky_relu_leaky_relu_backward_30 --------------------------
	.section	.nv.info.triton_poi_fused_leaky_relu_leaky_relu_backward_30,"",@"SHT_CUDA_INFO"
	.sectionflags	@""
	.align	4


	//----- nvinfo : EIATTR_CUDA_API_VERSION
	.align		4
        /*0000*/ 	.byte	0x04, 0x37
        /*0002*/ 	.short	(.L_9 - .L_8)
.L_8:
        /*0004*/ 	.word	0x0000007c


	//----- nvinfo : EIATTR_KPARAM_INFO
	.align		4
.L_9:
        /*0008*/ 	.byte	0x04, 0x17
        /*000a*/ 	.short	(.L_11 - .L_10)
.L_10:
        /*000c*/ 	.word	0x00000000
        /*0010*/ 	.short	0x0002
        /*0012*/ 	.short	0x0010
        /*0014*/ 	.byte	0x00, 0xf0, 0x11, 0x00


	//----- nvinfo : EIATTR_KPARAM_INFO
	.align		4
.L_11:
        /*0018*/ 	.byte	0x04, 0x17
        /*001a*/ 	.short	(.L_13 - .L_12)
.L_12:
        /*001c*/ 	.word	0x00000000
        /*0020*/ 	.short	0x0001
        /*0022*/ 	.short	0x0008
        /*0024*/ 	.byte	0x00, 0xf4, 0x21, 0x00


	//----- nvinfo : EIATTR_KPARAM_INFO
	.align		4
.L_13:
        /*0028*/ 	.byte	0x04, 0x17
        /*002a*/ 	.short	(.L_15 - .L_14)
.L_14:
        /*002c*/ 	.word	0x00000000
        /*0030*/ 	.short	0x0000
        /*0032*/ 	.short	0x0000
        /*0034*/ 	.byte	0x00, 0xf4, 0x21, 0x00


	//----- nvinfo : EIATTR_SPARSE_MMA_MASK
	.align		4
.L_15:
        /*0038*/ 	.byte	0x03, 0x50
        /*003a*/ 	.short	0x0000


	//----- nvinfo : EIATTR_MAXREG_COUNT
	.align		4
        /*003c*/ 	.byte	0x03, 0x1b
        /*003e*/ 	.short	0x00ff


	//----- nvinfo : EIATTR_EXIT_INSTR_OFFSETS
	.align		4
        /*0040*/ 	.byte	0x04, 0x1c
        /*0042*/ 	.short	(.L_17 - .L_16)


	//   ....[0]....
.L_16:
        /*0044*/ 	.word	0x00000350


	//----- nvinfo : EIATTR_REQNTID
	.align		4
.L_17:
        /*0048*/ 	.byte	0x04, 0x10
        /*004a*/ 	.short	(.L_19 - .L_18)
.L_18:
        /*004c*/ 	.word	0x00000080
        /*0050*/ 	.word	0x00000001
        /*0054*/ 	.word	0x00000001


	//----- nvinfo : EIATTR_CBANK_PARAM_SIZE
	.align		4
.L_19:
        /*0058*/ 	.byte	0x03, 0x19
        /*005a*/ 	.short	0x0014


	//----- nvinfo : EIATTR_PARAM_CBANK
	.align		4
        /*005c*/ 	.byte	0x04, 0x0a
        /*005e*/ 	.short	(.L_21 - .L_20)
	.align		4
.L_20:
        /*0060*/ 	.word	index@(.nv.constant0.triton_poi_fused_leaky_relu_leaky_relu_backward_30)
        /*0064*/ 	.short	0x0210
        /*0066*/ 	.short	0x0014


	//----- nvinfo : EIATTR_SW_WAR
	.align		4
.L_21:
        /*0068*/ 	.byte	0x04, 0x36
        /*006a*/ 	.short	(.L_23 - .L_22)
.L_22:
        /*006c*/ 	.word	0x00000008
.L_23:


//--------------------- .nv.callgraph             --------------------------
	.section	.nv.callgraph,"",@"SHT_CUDA_CALLGRAPH"
	.align	4
	.sectionentsize	8
	.align		4
        /*0000*/ 	.word	0x00000000
	.align		4
        /*0004*/ 	.word	0xffffffff
	.align		4
        /*0008*/ 	.word	0x00000000
	.align		4
        /*000c*/ 	.word	0xfffffffe
	.align		4
        /*0010*/ 	.word	0x00000000
	.align		4
        /*0014*/ 	.word	0xfffffffd
	.align		4
        /*0018*/ 	.word	0x00000000
	.align		4
        /*001c*/ 	.word	0xfffffffc


//--------------------- .text.triton_poi_fused_leaky_relu_leaky_relu_backward_30 --------------------------
	.section	.text.triton_poi_fused_leaky_relu_leaky_relu_backward_30,"ax",@progbits
	.align	128
        .global         triton_poi_fused_leaky_relu_leaky_relu_backward_30
        .type           triton_poi_fused_leaky_relu_leaky_relu_backward_30,@function
        .size           triton_poi_fused_leaky_relu_leaky_relu_backward_30,(.L_x_1 - triton_poi_fused_leaky_relu_leaky_relu_backward_30)
        .other          triton_poi_fused_leaky_relu_leaky_relu_backward_30,@"STO_CUDA_ENTRY STV_DEFAULT"
triton_poi_fused_leaky_relu_leaky_relu_backward_30:
.text.triton_poi_fused_leaky_relu_leaky_relu_backward_30:
[----:B------:R-:W-:Y:S01]  /*0000*/  LDC R1, c[0x0][0x28] ;  /* 0x00000a00ff017b82 */ /* 0x000fe20000000800 */
[----:B------:R-:W1:Y:S07]  /*0010*/  S2R R0, SR_TID.X ;  /* 0x0000000000007919 */ /* 0x000e6e0000002100 */
[----:B------:R-:W2:Y:S01]  /*0020*/  LDC.64 R2, c[0x0][0x210] ;  /* 0x00008400ff027b82 */ /* 0x000ea20000000a00 */
[----:B------:R-:W-:Y:S01]  /*0030*/  ULDC.64 UR4, c[0x0][0x208] ;  /* 0x0000820000047ab9 */ /* 0x000fe20000000a00 */
[----:B------:R-:W-:Y:S01]  /*0040*/  ULDC.64 UR6, c[0x0][0x218] ;  /* 0x0000860000067ab9 */ /* 0x000fe20000000a00 */
[----:B------:R-:W3:Y:S01]  /*0050*/  S2R R5, SR_CTAID.X ;  /* 0x0000000000057919 */ /* 0x000ee20000002500 */
[----:B-1----:R-:W-:-:S05]  /*0060*/  IMAD.SHL.U32 R0, R0, 0x8, RZ ;  /* 0x0000000800007824 */ /* 0x002fca00078e00ff */
[----:B------:R-:W-:-:S05]  /*0070*/  LOP3.LUT R0, R0, 0x3f8, RZ, 0xc0, !PT ;  /* 0x000003f800007812 */ /* 0x000fca00078ec0ff */
[----:B---3--:R-:W-:-:S04]  /*0080*/  IMAD R5, R5, 0x400, R0 ;  /* 0x0000040005057824 */ /* 0x008fc800078e0200 */
[----:B--2---:R-:W-:-:S05]  /*0090*/  IMAD.WIDE R2, R5, 0x4, R2 ;  /* 0x0000000405027825 */ /* 0x004fca00078e0202 */
[----:B------:R-:W2:Y:S04]  /*00a0*/  LDG.E.128 R8, desc[UR4][R2.64] ;  /* 0x0000000402087981 */ /* 0x000ea8000c1e1d00 */
[----:B------:R-:W3:Y:S01]  /*00b0*/  LDG.E.128 R12, desc[UR4][R2.64+0x10] ;  /* 0x00001004020c7981 */ /* 0x000ee2000c1e1d00 */
[----:B--2---:R-:W-:Y:S02]  /*00c0*/  FSETP.GT.AND P1, PT, R8, RZ, PT ;  /* 0x000000ff0800720b */ /* 0x004fe40003f24000 */
[----:B------:R-:W-:Y:S02]  /*00d0*/  FSETP.GT.AND P4, PT, R9, RZ, PT ;  /* 0x000000ff0900720b */ /* 0x000fe40003f84000 */
[----:B------:R-:W-:Y:S02]  /*00e0*/  FSETP.GT.AND P5, PT, R10, RZ, PT ;  /* 0x000000ff0a00720b */ /* 0x000fe40003fa4000 */
[----:B------:R-:W-:-:S02]  /*00f0*/  FSETP.GT.AND P6, PT, R11, RZ, PT ;  /* 0x000000ff0b00720b */ /* 0x000fc40003fc4000 */
[----:B---3--:R-:W-:Y:S02]  /*0100*/  FSETP.GT.AND P0, PT, R12, RZ, PT ;  /* 0x000000ff0c00720b */ /* 0x008fe40003f04000 */
[----:B------:R-:W-:Y:S02]  /*0110*/  FSETP.GT.AND P3, PT, R13, RZ, PT ;  /* 0x000000ff0d00720b */ /* 0x000fe40003f64000 */
[----:B------:R-:W-:Y:S01]  /*0120*/  FSETP.GT.AND P2, PT, R14, RZ, PT ;  /* 0x000000ff0e00720b */ /* 0x000fe20003f44000 */
[----:B------:R-:W-:Y:S01]  /*0130*/  @!P1 FMUL R8, R8, 0.20000000298023223877 ;  /* 0x3e4ccccd08089820 */ /* 0x000fe20000400000 */
[----:B------:R-:W-:Y:S01]  /*0140*/  FSETP.GT.AND P1, PT, R15, RZ, PT ;  /* 0x000000ff0f00720b */ /* 0x000fe20003f24000 */
[----:B------:R-:W-:Y:S02]  /*0150*/  @!P4 FMUL R9, R9, 0.20000000298023223877 ;  /* 0x3e4ccccd0909c820 */ /* 0x000fe40000400000 */
[----:B------:R-:W-:Y:S01]  /*0160*/  @!P5 FMUL R10, R10, 0.20000000298023223877 ;  /* 0x3e4ccccd0a0ad820 */ /* 0x000fe20000400000 */
[----:B------:R-:W-:Y:S01]  /*0170*/  FSETP.GT.AND P4, PT, R8, RZ, PT ;  /* 0x000000ff0800720b */ /* 0x000fe20003f84000 */
[----:B------:R-:W-:Y:S01]  /*0180*/  @!P6 FMUL R11, R11, 0.20000000298023223877 ;  /* 0x3e4ccccd0b0be820 */ /* 0x000fe20000400000 */
[----:B------:R-:W-:Y:S01]  /*0190*/  FSETP.GT.AND P5, PT, R9, RZ, PT ;  /* 0x000000ff0900720b */ /* 0x000fe20003fa4000 */
[----:B------:R-:W-:Y:S01]  /*01a0*/  @!P0 FMUL R12, R12, 0.20000000298023223877 ;  /* 0x3e4ccccd0c0c8820 */ /* 0x000fe20000400000 */
[----:B------:R-:W-:Y:S01]  /*01b0*/  SEL R3, RZ, 0x1, !P4 ;  /* 0x00000001ff037807 */ /* 0x000fe20006000000 */
[----:B------:R-:W-:Y:S01]  /*01c0*/  @!P3 FMUL R13, R13, 0.20000000298023223877 ;  /* 0x3e4ccccd0d0db820 */ /* 0x000fe20000400000 */
[----:B------:R-:W-:Y:S01]  /*01d0*/  SEL R0, RZ, 0x1, !P5 ;  /* 0x00000001ff007807 */ /* 0x000fe20006800000 */
[----:B------:R-:W-:Y:S01]  /*01e0*/  @!P2 FMUL R14, R14, 0.20000000298023223877 ;  /* 0x3e4ccccd0e0ea820 */ /* 0x000fe20000400000 */
[----:B------:R-:W-:Y:S01]  /*01f0*/  FSETP.GT.AND P4, PT, R10, RZ, PT ;  /* 0x000000ff0a00720b */ /* 0x000fe20003f84000 */
[----:B------:R-:W-:Y:S01]  /*0200*/  @!P1 FMUL R15, R15, 0.20000000298023223877 ;  /* 0x3e4ccccd0f0f9820 */ /* 0x000fe20000400000 */
[----:B------:R-:W-:-:S02]  /*0210*/  FSETP.GT.AND P6, PT, R11, RZ, PT ;  /* 0x000000ff0b00720b */ /* 0x000fc40003fc4000 */
[----:B------:R-:W-:Y:S02]  /*0220*/  FSETP.GT.AND P0, PT, R12, RZ, PT ;  /* 0x000000ff0c00720b */ /* 0x000fe40003f04000 */
[----:B------:R-:W-:Y:S02]  /*0230*/  FSETP.GT.AND P1, PT, R13, RZ, PT ;  /* 0x000000ff0d00720b */ /* 0x000fe40003f24000 */
[----:B------:R-:W-:Y:S02]  /*0240*/  FSETP.GT.AND P2, PT, R14, RZ, PT ;  /* 0x000000ff0e00720b */ /* 0x000fe40003f44000 */
[----:B------:R-:W-:Y:S02]  /*0250*/  FSETP.GT.AND P3, PT, R15, RZ, PT ;  /* 0x000000ff0f00720b */ /* 0x000fe40003f64000 */
[----:B------:R-:W-:Y:S02]  /*0260*/  PRMT R7, R3, 0x3340, R0 ;  /* 0x0000334003077816 */ /* 0x000fe40000000000 */
[----:B------:R-:W-:-:S02]  /*0270*/  SEL R3, RZ, 0x1, !P4 ;  /* 0x00000001ff037807 */ /* 0x000fc40006000000 */
[----:B------:R-:W-:Y:S02]  /*0280*/  SEL R0, RZ, 0x1, !P6 ;  /* 0x00000001ff007807 */ /* 0x000fe40007000000 */
[----:B------:R-:W-:Y:S02]  /*0290*/  SEL R6, RZ, 0x1, !P1 ;  /* 0x00000001ff067807 */ /* 0x000fe40004800000 */
[----:B------:R-:W-:Y:S02]  /*02a0*/  SEL R11, RZ, 0x1, !P0 ;  /* 0x00000001ff0b7807 */ /* 0x000fe40004000000 */
[----:B------:R-:W-:Y:S02]  /*02b0*/  SEL R9, RZ, 0x1, !P2 ;  /* 0x00000001ff097807 */ /* 0x000fe40005000000 */
[----:B------:R-:W-:Y:S02]  /*02c0*/  SEL R4, RZ, 0x1, !P3 ;  /* 0x00000001ff047807 */ /* 0x000fe40005800000 */
[----:B------:R-:W-:-:S02]  /*02d0*/  IADD3 R2, P0, R5, UR6, RZ ;  /* 0x0000000605027c10 */ /* 0x000fc4000ff1e0ff */
[----:B------:R-:W-:Y:S02]  /*02e0*/  PRMT R0, R3, 0x3340, R0 ;  /* 0x0000334003007816 */ /* 0x000fe40000000000 */
[----:B------:R-:W-:Y:S02]  /*02f0*/  PRMT R6, R11, 0x3340, R6 ;  /* 0x000033400b067816 */ /* 0x000fe40000000006 */
[----:B------:R-:W-:Y:S02]  /*0300*/  PRMT R9, R9, 0x3340, R4 ;  /* 0x0000334009097816 */ /* 0x000fe40000000004 */
[----:B------:R-:W-:Y:S02]  /*0310*/  LEA.HI.X.SX32 R3, R5, UR7, 0x1, P0 ;  /* 0x0000000705037c11 */ /* 0x000fe400080f0eff */
[----:B------:R-:W-:Y:S02]  /*0320*/  PRMT R4, R7, 0x5410, R0 ;  /* 0x0000541007047816 */ /* 0x000fe40000000000 */
[----:B------:R-:W-:-:S05]  /*0330*/  PRMT R5, R6, 0x5410, R9 ;  /* 0x0000541006057816 */ /* 0x000fca0000000009 */
[----:B------:R-:W-:Y:S01]  /*0340*/  STG.E.64 desc[UR4][R2.64], R4 ;  /* 0x0000000402007986 */ /* 0x000fe2000c101b04 */
[----:B------:R-:W-:Y:S05]  /*0350*/  EXIT ;  /* 0x000000000000794d */ /* 0x000fea0003800000 */
.L_x_0:
[----:B------:R-:W-:-:S00]  /*0360*/  BRA `(.L_x_0) ;  /* 0xfffffffc00fc7947 */ /* 0x000fc0000383ffff */
[----:B------:R-:W-:-:S00]  /*0370*/  NOP ;  /* 0x0000000000007918 */ /* 0x000fc00000000000 */
        /* <DEDUP_REMOVED lines=8> */
.L_x_1:


//--------------------- .nv.constant0.triton_poi_fused_leaky_relu_leaky_relu_backward_30 --------------------------
	.section	.nv.constant0.triton_poi_fused_leaky_relu_leaky_relu_backward_30,"a",@progbits
	.sectionflags	@""
	.align	4
.nv.constant0.triton_poi_fused_leaky_relu_leaky_relu_backward_30:
	.zero		548
